//
// Generated by NVIDIA NVVM Compiler
//
// Compiler Build ID: CL-36424714
// Cuda compilation tools, release 13.0, V13.0.88
// Based on NVVM 20.0.0
//

.version 9.0
.target sm_100
.address_size 64

	// .globl	_Z6VecSumPfS_S_

.visible .entry _Z6VecSumPfS_S_(
	.param .u64 .ptr .align 1 _Z6VecSumPfS_S__param_0,
	.param .u64 .ptr .align 1 _Z6VecSumPfS_S__param_1,
	.param .u64 .ptr .align 1 _Z6VecSumPfS_S__param_2
)
{
	.reg .b32 	%r<5>;
	.reg .b32 	%f<4>;
	.reg .b64 	%rd<11>;

	ld.param.u64 	%rd1, [_Z6VecSumPfS_S__param_0];
	ld.param.u64 	%rd2, [_Z6VecSumPfS_S__param_1];
	ld.param.u64 	%rd3, [_Z6VecSumPfS_S__param_2];
	cvta.to.global.u64 	%rd4, %rd3;
	cvta.to.global.u64 	%rd5, %rd2;
	cvta.to.global.u64 	%rd6, %rd1;
	mov.u32 	%r1, %tid.x;
	mov.u32 	%r2, %ctaid.x;
	mov.u32 	%r3, %ntid.x;
	mad.lo.s32 	%r4, %r2, %r3, %r1;
	mul.wide.s32 	%rd7, %r4, 4;
	add.s64 	%rd8, %rd6, %rd7;
	ld.global.f32 	%f1, [%rd8];
	add.s64 	%rd9, %rd5, %rd7;
	ld.global.f32 	%f2, [%rd9];
	add.f32 	%f3, %f1, %f2;
	add.s64 	%rd10, %rd4, %rd7;
	st.global.f32 	[%rd10], %f3;
	ret;

}


// ===== COMPILED SASS (sm_100) =====

	.target	sm_100

	.elftype	@"ET_EXEC"


//--------------------- .note.nv.tkinfo           --------------------------
	.section	.note.nv.tkinfo,"",@"SHT_NOTE"
	.sectionflags	@"SHF_NOTE_NV_TKINFO"
	.tkinfo
        /*0018*/ 	.word	0x00000002
        /*0030*/ 	.string	""
        /*0030*/ 	.string	"ptxas"
        /*0030*/ 	.string	"Cuda compilation tools, release 13.0, V13.0.88"
        /*0030*/ 	.string	"Build cuda_13.0.r13.0/compiler.36424714_0"
        /*0030*/ 	.string	"-arch sm_100 -m 64 "



//--------------------- .note.nv.cuinfo           --------------------------
	.section	.note.nv.cuinfo,"",@"SHT_NOTE"
	.sectionflags	@"SHF_NOTE_NV_CUINFO"
        /*0018*/ 	.short	0x0002
        /*001a*/ 	.short	0x0064
        /*001c*/ 	.short	0x0082
	.zero		2


//--------------------- .nv.info                  --------------------------
	.section	.nv.info,"",@"SHT_CUDA_INFO"
	.align	4


	//----- nvinfo : EIATTR_REGCOUNT
	.align		4
        /*0000*/ 	.byte	0x04, 0x2f
        /*0002*/ 	.short	(.L_1 - .L_0)
	.align		4
.L_0:
        /*0004*/ 	.word	index@(_Z6VecSumPfS_S_)
        /*0008*/ 	.word	0x0000000c


	//----- nvinfo : EIATTR_FRAME_SIZE
	.align		4
.L_1:
        /*000c*/ 	.byte	0x04, 0x11
        /*000e*/ 	.short	(.L_3 - .L_2)
	.align		4
.L_2:
        /*0010*/ 	.word	index@(_Z6VecSumPfS_S_)
        /*0014*/ 	.word	0x00000000


	//----- nvinfo : EIATTR_MIN_STACK_SIZE
	.align		4
.L_3:
        /*0018*/ 	.byte	0x04, 0x12
        /*001a*/ 	.short	(.L_5 - .L_4)
	.align		4
.L_4:
        /*001c*/ 	.word	index@(_Z6VecSumPfS_S_)
        /*0020*/ 	.word	0x00000000
.L_5:


//--------------------- .nv.compat                --------------------------
	.section	.nv.compat,"",@"SHT_CUDA_COMPAT_INFO"
	.align	4
        /*0000*/ 	.byte	0x02, 0x09, 0x00, 0x00, 0x02, 0x02, 0x01, 0x00, 0x02, 0x05, 0x05, 0x00, 0x03, 0x07, 0x01, 0x01
        /*0010*/ 	.byte	0x02, 0x03, 0x00, 0x00, 0x02, 0x06, 0x01, 0x00, 0x04, 0x0b, 0x08, 0x00, 0x09, 0x00, 0x00, 0x00
        /*0020*/ 	.byte	0x00, 0x00, 0x00, 0x00


//--------------------- .nv.info._Z6VecSumPfS_S_  --------------------------
	.section	.nv.info._Z6VecSumPfS_S_,"",@"SHT_CUDA_INFO"
	.sectionflags	@""
	.align	4


	//----- nvinfo : EIATTR_CUDA_API_VERSION
	.align		4
        /*0000*/ 	.byte	0x04, 0x37
        /*0002*/ 	.short	(.L_7 - .L_6)
.L_6:
        /*0004*/ 	.word	0x00000082


	//----- nvinfo : EIATTR_KPARAM_INFO
	.align		4
.L_7:
        /*0008*/ 	.byte	0x04, 0x17
        /*000a*/ 	.short	(.L_9 - .L_8)
.L_8:
        /*000c*/ 	.word	0x00000000
        /*0010*/ 	.short	0x0002
        /*0012*/ 	.short	0x0010
        /*0014*/ 	.byte	0x00, 0xf5, 0x21, 0x00


	//----- nvinfo : EIATTR_KPARAM_INFO
	.align		4
.L_9:
        /*0018*/ 	.byte	0x04, 0x17
        /*001a*/ 	.short	(.L_11 - .L_10)
.L_10:
        /*001c*/ 	.word	0x00000000
        /*0020*/ 	.short	0x0001
        /*0022*/ 	.short	0x0008
        /*0024*/ 	.byte	0x00, 0xf5, 0x21, 0x00


	//----- nvinfo : EIATTR_KPARAM_INFO
	.align		4
.L_11:
        /*0028*/ 	.byte	0x04, 0x17
        /*002a*/ 	.short	(.L_13 - .L_12)
.L_12:
        /*002c*/ 	.word	0x00000000
        /*0030*/ 	.short	0x0000
        /*0032*/ 	.short	0x0000
        /*0034*/ 	.byte	0x00, 0xf5, 0x21, 0x00


	//----- nvinfo : EIATTR_SPARSE_MMA_MASK
	.align		4
.L_13:
        /*0038*/ 	.byte	0x03, 0x50
        /*003a*/ 	.short	0x0000


	//----- nvinfo : EIATTR_MAXREG_COUNT
	.align		4
        /*003c*/ 	.byte	0x03, 0x1b
        /*003e*/ 	.short	0x00ff


	//----- nvinfo : EIATTR_MERCURY_ISA_VERSION
	.align		4
        /*0040*/ 	.byte	0x03, 0x5f
        /*0042*/ 	.short	0x0101


	//----- nvinfo : EIATTR_VRC_CTA_INIT_COUNT
	.align		4
        /*0044*/ 	.byte	0x02, 0x4a
	.zero		1
	.zero		1


	//----- nvinfo : EIATTR_EXIT_INSTR_OFFSETS
	.align		4
        /*0048*/ 	.byte	0x04, 0x1c
        /*004a*/ 	.short	(.L_15 - .L_14)


	//   ....[0]....
.L_14:
        /*004c*/ 	.word	0x00000100


	//----- nvinfo : EIATTR_CBANK_PARAM_SIZE
	.align		4
.L_15:
        /*0050*/ 	.byte	0x03, 0x19
        /*0052*/ 	.short	0x0018


	//----- nvinfo : EIATTR_PARAM_CBANK
	.align		4
        /*0054*/ 	.byte	0x04, 0x0a
        /*0056*/ 	.short	(.L_17 - .L_16)
	.align		4
.L_16:
        /*0058*/ 	.word	index@(.nv.constant0._Z6VecSumPfS_S_)
        /*005c*/ 	.short	0x0380
        /*005e*/ 	.short	0x0018


	//----- nvinfo : EIATTR_SW_WAR
	.align		4
.L_17:
        /*0060*/ 	.byte	0x04, 0x36
        /*0062*/ 	.short	(.L_19 - .L_18)
.L_18:
        /*0064*/ 	.word	0x00000008
.L_19:


//--------------------- .nv.callgraph             --------------------------
	.section	.nv.callgraph,"",@"SHT_CUDA_CALLGRAPH"
	.align	4
	.sectionentsize	8
	.align		4
        /*0000*/ 	.word	0x00000000
	.align		4
        /*0004*/ 	.word	0xffffffff
	.align		4
        /*0008*/ 	.word	0x00000000
	.align		4
        /*000c*/ 	.word	0xfffffffe
	.align		4
        /*0010*/ 	.word	0x00000000
	.align		4
        /*0014*/ 	.word	0xfffffffd
	.align		4
        /*0018*/ 	.word	0x00000000
	.align		4
        /*001c*/ 	.word	0xfffffffc


//--------------------- .text._Z6VecSumPfS_S_     --------------------------
	.section	.text._Z6VecSumPfS_S_,"ax",@progbits
	.align	128
        .global         _Z6VecSumPfS_S_
        .type           _Z6VecSumPfS_S_,@function
        .size           _Z6VecSumPfS_S_,(.L_x_1 - _Z6VecSumPfS_S_)
        .other          _Z6VecSumPfS_S_,@"STO_CUDA_ENTRY STV_DEFAULT"
_Z6VecSumPfS_S_:
.text._Z6VecSumPfS_S_:
[----:B------:R-:W-:Y:S01]  /*0000*/  LDC R1, c[0x0][0x37c] ;  /* 0x0000df00ff017b82 */ /* 0x000fe20000000800 */
[----:B------:R-:W0:Y:S07]  /*0010*/  S2R R9, SR_TID.X ;  /* 0x0000000000097919 */ /* 0x000e2e0000002100 */
[----:B------:R-:W0:Y:S01]  /*0020*/  S2UR UR6, SR_CTAID.X ;  /* 0x00000000000679c3 */ /* 0x000e220000002500 */
[----:B------:R-:W1:Y:S07]  /*0030*/  LDCU.64 UR4, c[0x0][0x358] ;  /* 0x00006b00ff0477ac */ /* 0x000e6e0008000a00 */
[----:B------:R-:W0:Y:S08]  /*0040*/  LDC R0, c[0x0][0x360] ;  /* 0x0000d800ff007b82 */ /* 0x000e300000000800 */
[----:B------:R-:W2:Y:S08]  /*0050*/  LDC.64 R2, c[0x0][0x380] ;  /* 0x0000e000ff027b82 */ /* 0x000eb00000000a00 */
[----:B------:R-:W3:Y:S01]  /*0060*/  LDC.64 R4, c[0x0][0x388] ;  /* 0x0000e200ff047b82 */ /* 0x000ee20000000a00 */
[----:B0-----:R-:W-:-:S07]  /*0070*/  IMAD R9, R0, UR6, R9 ;  /* 0x0000000600097c24 */ /* 0x001fce000f8e0209 */
[----:B------:R-:W0:Y:S01]  /*0080*/  LDC.64 R6, c[0x0][0x390] ;  /* 0x0000e400ff067b82 */ /* 0x000e220000000a00 */
[----:B--2---:R-:W-:-:S06]  /*0090*/  IMAD.WIDE R2, R9, 0x4, R2 ;  /* 0x0000000409027825 */ /* 0x004fcc00078e0202 */
[----:B-1----:R-:W2:Y:S01]  /*00a0*/  LDG.E R2, desc[UR4][R2.64] ;  /* 0x0000000402027981 */ /* 0x002ea2000c1e1900 */
[----:B---3--:R-:W-:-:S06]  /*00b0*/  IMAD.WIDE R4, R9, 0x4, R4 ;  /* 0x0000000409047825 */ /* 0x008fcc00078e0204 */
[----:B------:R-:W2:Y:S01]  /*00c0*/  LDG.E R5, desc[UR4][R4.64] ;  /* 0x0000000404057981 */ /* 0x000ea2000c1e1900 */
[----:B0-----:R-:W-:-:S04]  /*00d0*/  IMAD.WIDE R6, R9, 0x4, R6 ;  /* 0x0000000409067825 */ /* 0x001fc800078e0206 */
[----:B--2---:R-:W-:-:S05]  /*00e0*/  FADD R9, R2, R5 ;  /* 0x0000000502097221 */ /* 0x004fca0000000000 */
[----:B------:R-:W-:Y:S01]  /*00f0*/  STG.E desc[UR4][R6.64], R9 ;  /* 0x0000000906007986 */ /* 0x000fe2000c101904 */
[----:B------:R-:W-:Y:S05]  /*0100*/  EXIT ;  /* 0x000000000000794d */ /* 0x000fea0003800000 */
.L_x_0:
[----:B------:R-:W-:-:S00]  /*0110*/  BRA `(.L_x_0) ;  /* 0xfffffffc00fc7947 */ /* 0x000fc0000383ffff */
[----:B------:R-:W-:-:S00]  /*0120*/  NOP ;  /* 0x0000000000007918 */ /* 0x000fc00000000000 */
        /* <DEDUP_REMOVED lines=13> */
.L_x_1:


//--------------------- .nv.shared.reserved.0     --------------------------
	.section	.nv.shared.reserved.0,"aw",@nobits
	.weak		__nv_reservedSMEM_offset_0_alias
	.size		__nv_reservedSMEM_offset_0_alias, 0, 64
	.other		__nv_reservedSMEM_offset_0_alias,@"STO_CUDA_RESERVED_SHARED STV_DEFAULT"
__nv_reservedSMEM_offset_0_alias:
	.zero		0
	.zero		64


//--------------------- .nv.constant0._Z6VecSumPfS_S_ --------------------------
	.section	.nv.constant0._Z6VecSumPfS_S_,"a",@progbits
	.sectionflags	@""
	.align	4
.nv.constant0._Z6VecSumPfS_S_:
	.zero		920


//--------------------- SYMBOLS --------------------------

	.type		.nv.reservedSmem.offset0,@object
	.size		.nv.reservedSmem.offset0,0x4
